	.headerflags	@"EF_CUDA_TEXMODE_UNIFIED EF_CUDA_64BIT_ADDRESS EF_CUDA_ACCELERATORS EF_CUDA_SM90 EF_CUDA_VIRTUAL_SM(EF_CUDA_SM90)"
	.elftype	@"ET_EXEC"


//--------------------- .nv.info                  --------------------------
	.section	.nv.info,"",@"SHT_CUDA_INFO"
	.align	4


	//----- nvinfo : EIATTR_REGCOUNT
	.align		4
        /*0000*/ 	.byte	0x04, 0x2f
        /*0002*/ 	.short	(.L_1 - .L_0)
	.align		4
.L_0:
        /*0004*/ 	.word	index@(triton_poi_fused_add_div_exp_mean_mul_repeat_1)
        /*0008*/ 	.word	0x00000014


	//----- nvinfo : EIATTR_MIN_STACK_SIZE
	.align		4
.L_1:
        /*000c*/ 	.byte	0x04, 0x12
        /*000e*/ 	.short	(.L_3 - .L_2)
	.align		4
.L_2:
        /*0010*/ 	.word	index@(triton_poi_fused_add_div_exp_mean_mul_repeat_1)
        /*0014*/ 	.word	0x00000000


	//----- nvinfo : EIATTR_FRAME_SIZE
	.align		4
.L_3:
        /*0018*/ 	.byte	0x04, 0x11
        /*001a*/ 	.short	(.L_5 - .L_4)
	.align		4
.L_4:
        /*001c*/ 	.word	index@(triton_poi_fused_add_div_exp_mean_mul_repeat_1)
        /*0020*/ 	.word	0x00000000


	//----- nvinfo : EIATTR_MIN_STACK_SIZE
	.align		4
.L_5:
        /*0024*/ 	.byte	0x04, 0x12
        /*0026*/ 	.short	(.L_7 - .L_6)
	.align		4
.L_6:
        /*0028*/ 	.word	index@(triton_poi_fused_add_div_exp_mean_mul_repeat_1)
        /*002c*/ 	.word	0x00000000
.L_7:


//--------------------- .nv.info.triton_poi_fused_add_div_exp_mean_mul_repeat_1 --------------------------
	.section	.nv.info.triton_poi_fused_add_div_exp_mean_mul_repeat_1,"",@"SHT_CUDA_INFO"
	.sectionflags	@""
	.align	4


	//----- nvinfo : EIATTR_CUDA_API_VERSION
	.align		4
        /*0000*/ 	.byte	0x04, 0x37
        /*0002*/ 	.short	(.L_9 - .L_8)
.L_8:
        /*0004*/ 	.word	0x0000007c


	//----- nvinfo : EIATTR_KPARAM_INFO
	.align		4
.L_9:
        /*0008*/ 	.byte	0x04, 0x17
        /*000a*/ 	.short	(.L_11 - .L_10)
.L_10:
        /*000c*/ 	.word	0x00000000
        /*0010*/ 	.short	0x0005
        /*0012*/ 	.short	0x0028
        /*0014*/ 	.byte	0x00, 0xf0, 0x11, 0x00


	//----- nvinfo : EIATTR_KPARAM_INFO
	.align		4
.L_11:
        /*0018*/ 	.byte	0x04, 0x17
        /*001a*/ 	.short	(.L_13 - .L_12)
.L_12:
        /*001c*/ 	.word	0x00000000
        /*0020*/ 	.short	0x0004
        /*0022*/ 	.short	0x0020
        /*0024*/ 	.byte	0x00, 0xf4, 0x21, 0x00


	//----- nvinfo : EIATTR_KPARAM_INFO
	.align		4
.L_13:
        /*0028*/ 	.byte	0x04, 0x17
        /*002a*/ 	.short	(.L_15 - .L_14)
.L_14:
        /*002c*/ 	.word	0x00000000
        /*0030*/ 	.short	0x0003
        /*0032*/ 	.short	0x0018
        /*0034*/ 	.byte	0x00, 0xf4, 0x21, 0x00


	//----- nvinfo : EIATTR_KPARAM_INFO
	.align		4
.L_15:
        /*0038*/ 	.byte	0x04, 0x17
        /*003a*/ 	.short	(.L_17 - .L_16)
.L_16:
        /*003c*/ 	.word	0x00000000
        /*0040*/ 	.short	0x0002
        /*0042*/ 	.short	0x0010
        /*0044*/ 	.byte	0x00, 0xf4, 0x21, 0x00


	//----- nvinfo : EIATTR_KPARAM_INFO
	.align		4
.L_17:
        /*0048*/ 	.byte	0x04, 0x17
        /*004a*/ 	.short	(.L_19 - .L_18)
.L_18:
        /*004c*/ 	.word	0x00000000
        /*0050*/ 	.short	0x0001
        /*0052*/ 	.short	0x0008
        /*0054*/ 	.byte	0x00, 0xf4, 0x21, 0x00


	//----- nvinfo : EIATTR_KPARAM_INFO
	.align		4
.L_19:
        /*0058*/ 	.byte	0x04, 0x17
        /*005a*/ 	.short	(.L_21 - .L_20)
.L_20:
        /*005c*/ 	.word	0x00000000
        /*0060*/ 	.short	0x0000
        /*0062*/ 	.short	0x0000
        /*0064*/ 	.byte	0x00, 0xf4, 0x21, 0x00


	//----- nvinfo : EIATTR_SPARSE_MMA_MASK
	.align		4
.L_21:
        /*0068*/ 	.byte	0x03, 0x50
        /*006a*/ 	.short	0x0000


	//----- nvinfo : EIATTR_MAXREG_COUNT
	.align		4
        /*006c*/ 	.byte	0x03, 0x1b
        /*006e*/ 	.short	0x00ff


	//----- nvinfo : EIATTR_EXIT_INSTR_OFFSETS
	.align		4
        /*0070*/ 	.byte	0x04, 0x1c
        /*0072*/ 	.short	(.L_23 - .L_22)


	//   ....[0]....
.L_22:
        /*0074*/ 	.word	0x00000230


	//   ....[1]....
        /*0078*/ 	.word	0x00000250


	//----- nvinfo : EIATTR_REQNTID
	.align		4
.L_23:
        /*007c*/ 	.byte	0x04, 0x10
        /*007e*/ 	.short	(.L_25 - .L_24)
.L_24:
        /*0080*/ 	.word	0x00000080
        /*0084*/ 	.word	0x00000001
        /*0088*/ 	.word	0x00000001


	//----- nvinfo : EIATTR_CBANK_PARAM_SIZE
	.align		4
.L_25:
        /*008c*/ 	.byte	0x03, 0x19
        /*008e*/ 	.short	0x002c


	//----- nvinfo : EIATTR_PARAM_CBANK
	.align		4
        /*0090*/ 	.byte	0x04, 0x0a
        /*0092*/ 	.short	(.L_27 - .L_26)
	.align		4
.L_26:
        /*0094*/ 	.word	index@(.nv.constant0.triton_poi_fused_add_div_exp_mean_mul_repeat_1)
        /*0098*/ 	.short	0x0210
        /*009a*/ 	.short	0x002c


	//----- nvinfo : EIATTR_SW_WAR
	.align		4
.L_27:
        /*009c*/ 	.byte	0x04, 0x36
        /*009e*/ 	.short	(.L_29 - .L_28)
.L_28:
        /*00a0*/ 	.word	0x00000008
.L_29:


//--------------------- .nv.callgraph             --------------------------
	.section	.nv.callgraph,"",@"SHT_CUDA_CALLGRAPH"
	.align	4
	.sectionentsize	8
	.align		4
        /*0000*/ 	.word	0x00000000
	.align		4
        /*0004*/ 	.word	0xffffffff
	.align		4
        /*0008*/ 	.word	0x00000000
	.align		4
        /*000c*/ 	.word	0xfffffffe
	.align		4
        /*0010*/ 	.word	0x00000000
	.align		4
        /*0014*/ 	.word	0xfffffffd
	.align		4
        /*0018*/ 	.word	0x00000000
	.align		4
        /*001c*/ 	.word	0xfffffffc


//--------------------- .text.triton_poi_fused_add_div_exp_mean_mul_repeat_1 --------------------------
	.section	.text.triton_poi_fused_add_div_exp_mean_mul_repeat_1,"ax",@progbits
	.align	128
        .global         triton_poi_fused_add_div_exp_mean_mul_repeat_1
        .type           triton_poi_fused_add_div_exp_mean_mul_repeat_1,@function
        .size           triton_poi_fused_add_div_exp_mean_mul_repeat_1,(.L_x_1 - triton_poi_fused_add_div_exp_mean_mul_repeat_1)
        .other          triton_poi_fused_add_div_exp_mean_mul_repeat_1,@"STO_CUDA_ENTRY STV_DEFAULT"
triton_poi_fused_add_div_exp_mean_mul_repeat_1:
.text.triton_poi_fused_add_div_exp_mean_mul_repeat_1:
[----:B------:R-:W0:Y:S02]  /*0000*/  LDC R1, c[0x0][0x28] ;  /* 0x00000a00ff017b82 */ /* 0x000e240000000800 */
[----:B------:R-:W1:Y:S01]  /*0010*/  S2R R9, SR_TID.X ;  /* 0x0000000000097919 */ /* 0x000e620000002100 */
[----:B------:R-:W2:Y:S01]  /*0020*/  LDC.64 R10, c[0x0][0x220] ;  /* 0x00008800ff0a7b82 */ /* 0x000ea20000000a00 */
[----:B------:R-:W-:Y:S01]  /*0030*/  IMAD.MOV.U32 R17, RZ, RZ, RZ ;  /* 0x000000ffff117224 */ /* 0x000fe200078e00ff */
[----:B------:R-:W-:Y:S01]  /*0040*/  ULDC.64 UR4, c[0x0][0x208] ;  /* 0x0000820000047ab9 */ /* 0x000fe20000000a00 */
[----:B------:R-:W3:Y:S05]  /*0050*/  S2R R0, SR_CTAID.X ;  /* 0x0000000000007919 */ /* 0x000eea0000002500 */
[----:B------:R-:W4:Y:S08]  /*0060*/  LDC.64 R6, c[0x0][0x228] ;  /* 0x00008a00ff067b82 */ /* 0x000f300000000a00 */
[----:B------:R-:W5:Y:S01]  /*0070*/  LDC.64 R4, c[0x0][0x210] ;  /* 0x00008400ff047b82 */ /* 0x000f620000000a00 */
[----:B-1----:R-:W-:-:S02]  /*0080*/  LOP3.LUT R9, R9, 0x7f, RZ, 0xc0, !PT ;  /* 0x0000007f09097812 */ /* 0x002fc400078ec0ff */
[----:B---3--:R-:W-:-:S03]  /*0090*/  SHF.R.S32.HI R2, RZ, 0x18, R0 ;  /* 0x00000018ff027819 */ /* 0x008fc60000011400 */
[----:B------:R-:W-:Y:S01]  /*00a0*/  IMAD R9, R0, 0x80, R9 ;  /* 0x0000008000097824 */ /* 0x000fe200078e0209 */
[----:B------:R-:W-:-:S03]  /*00b0*/  SGXT R0, R2, 0x1 ;  /* 0x000000010200781a */ /* 0x000fc60000000200 */
[C---:B----4-:R-:W-:Y:S01]  /*00c0*/  IMAD.WIDE R6, R9.reuse, 0x4, R6 ;  /* 0x0000000409067825 */ /* 0x050fe200078e0206 */
[----:B------:R-:W1:Y:S01]  /*00d0*/  LDC.64 R2, c[0x0][0x218] ;  /* 0x00008600ff027b82 */ /* 0x000e620000000a00 */
[----:B------:R-:W-:Y:S02]  /*00e0*/  ISETP.GE.AND P0, PT, R9, 0x100, PT ;  /* 0x000001000900780c */ /* 0x000fe40003f06270 */
[CC--:B------:R-:W-:Y:S02]  /*00f0*/  LEA.HI R8, R0.reuse, R9.reuse, RZ, 0x4 ;  /* 0x0000000900087211 */ /* 0x0c0fe400078f20ff */
[----:B------:R-:W-:Y:S02]  /*0100*/  LEA.HI R0, R0, R9, RZ, 0x6 ;  /* 0x0000000900007211 */ /* 0x000fe400078f30ff */
[----:B------:R-:W-:Y:S02]  /*0110*/  LOP3.LUT R8, R8, 0xfffffff0, RZ, 0xc0, !PT ;  /* 0xfffffff008087812 */ /* 0x000fe400078ec0ff */
[----:B------:R-:W-:-:S02]  /*0120*/  SHF.R.S32.HI R13, RZ, 0x6, R0 ;  /* 0x00000006ff0d7819 */ /* 0x000fc40000011400 */
[----:B------:R-:W-:Y:S01]  /*0130*/  IADD3 R8, R9, -R8, RZ ;  /* 0x8000000809087210 */ /* 0x000fe20007ffe0ff */
[----:B------:R-:W-:Y:S02]  /*0140*/  IMAD.MOV.U32 R15, RZ, RZ, RZ ;  /* 0x000000ffff0f7224 */ /* 0x000fe400078e00ff */
[----:B------:R-:W3:Y:S02]  /*0150*/  @!P0 LDG.E R17, desc[UR4][R6.64] ;  /* 0x0000000406118981 */ /* 0x000ee4000c1e1900 */
[----:B------:R-:W-:Y:S01]  /*0160*/  IMAD R13, R13, 0x10, R8 ;  /* 0x000000100d0d7824 */ /* 0x000fe200078e0208 */
[----:B------:R-:W-:-:S03]  /*0170*/  HFMA2.MMA R8, -RZ, RZ, 0, 0 ;  /* 0x00000000ff087435 */ /* 0x000fc600000001ff */
[----:B--2---:R-:W-:Y:S01]  /*0180*/  IMAD.WIDE R10, R13, 0x4, R10 ;  /* 0x000000040d0a7825 */ /* 0x004fe200078e020a */
[----:B------:R-:W-:-:S03]  /*0190*/  MOV R0, RZ ;  /* 0x000000ff00007202 */ /* 0x000fc60000000f00 */
[----:B-----5:R-:W-:Y:S02]  /*01a0*/  IMAD.WIDE R4, R13, 0x4, R4 ;  /* 0x000000040d047825 */ /* 0x020fe400078e0204 */
[----:B------:R-:W2:Y:S01]  /*01b0*/  LDC.64 R12, c[0x0][0x230] ;  /* 0x00008c00ff0c7b82 */ /* 0x000ea20000000a00 */
[----:B------:R-:W3:Y:S01]  /*01c0*/  @!P0 LDG.E.EL R8, desc[UR4][R10.64] ;  /* 0x000000040a088981 */ /* 0x000ee2000c2e1900 */
[----:B-1----:R-:W-:-:S03]  /*01d0*/  IMAD.WIDE R2, R9, 0x4, R2 ;  /* 0x0000000409027825 */ /* 0x002fc600078e0202 */
[----:B------:R-:W4:Y:S04]  /*01e0*/  @!P0 LDG.E.EL R0, desc[UR4][R4.64] ;  /* 0x0000000404008981 */ /* 0x000f28000c2e1900 */
[----:B------:R-:W4:Y:S01]  /*01f0*/  @!P0 LDG.E R15, desc[UR4][R2.64] ;  /* 0x00000004020f8981 */ /* 0x000f22000c1e1900 */
[----:B---3--:R-:W-:Y:S01]  /*0200*/  FMUL R14, R17, R8 ;  /* 0x00000008110e7220 */ /* 0x008fe20000400000 */
[----:B--2---:R-:W-:-:S04]  /*0210*/  IMAD.WIDE R8, R9, 0x4, R12 ;  /* 0x0000000409087825 */ /* 0x004fc800078e020c */
[----:B----4-:R-:W-:Y:S01]  /*0220*/  FFMA R15, R15, R0, R14 ;  /* 0x000000000f0f7223 */ /* 0x010fe2000000000e */
[----:B------:R-:W-:Y:S06]  /*0230*/  @P0 EXIT ;  /* 0x000000000000094d */ /* 0x000fec0003800000 */
[----:B------:R-:W-:Y:S01]  /*0240*/  STG.E desc[UR4][R8.64], R15 ;  /* 0x0000000f08007986 */ /* 0x000fe2000c101904 */
[----:B------:R-:W-:Y:S05]  /*0250*/  EXIT ;  /* 0x000000000000794d */ /* 0x000fea0003800000 */
.L_x_0:
[----:B------:R-:W-:-:S00]  /*0260*/  BRA `(.L_x_0) ;  /* 0xfffffffc00fc7947 */ /* 0x000fc0000383ffff */
[----:B------:R-:W-:-:S00]  /*0270*/  NOP ;  /* 0x0000000000007918 */ /* 0x000fc00000000000 */
        /* <DEDUP_REMOVED lines=8> */
.L_x_1:


//--------------------- .nv.constant0.triton_poi_fused_add_div_exp_mean_mul_repeat_1 --------------------------
	.section	.nv.constant0.triton_poi_fused_add_div_exp_mean_mul_repeat_1,"a",@progbits
	.sectionflags	@""
	.align	4
.nv.constant0.triton_poi_fused_add_div_exp_mean_mul_repeat_1:
	.zero		572
